//
// Generated by NVIDIA NVVM Compiler
//
// Compiler Build ID: CL-36424714
// Cuda compilation tools, release 13.0, V13.0.88
// Based on NVVM 20.0.0
//

.version 9.0
.target sm_100
.address_size 64

	// .globl	_Z11ConvolutionPfS_iii
.const .align 4 .b8 C_kernel[108];
// _ZZ11ConvolutionPfS_iiiE2Ns has been demoted

.visible .entry _Z11ConvolutionPfS_iii(
	.param .u64 .ptr .align 1 _Z11ConvolutionPfS_iii_param_0,
	.param .u64 .ptr .align 1 _Z11ConvolutionPfS_iii_param_1,
	.param .u32 _Z11ConvolutionPfS_iii_param_2,
	.param .u32 _Z11ConvolutionPfS_iii_param_3,
	.param .u32 _Z11ConvolutionPfS_iii_param_4
)
{
	.reg .pred 	%p<20>;
	.reg .b32 	%r<31>;
	.reg .b32 	%f<83>;
	.reg .b64 	%rd<9>;
	// demoted variable
	.shared .align 4 .b8 _ZZ11ConvolutionPfS_iiiE2Ns[2048];
	ld.param.u64 	%rd1, [_Z11ConvolutionPfS_iii_param_0];
	ld.param.u64 	%rd2, [_Z11ConvolutionPfS_iii_param_1];
	ld.param.u32 	%r8, [_Z11ConvolutionPfS_iii_param_2];
	ld.param.u32 	%r9, [_Z11ConvolutionPfS_iii_param_3];
	ld.param.u32 	%r10, [_Z11ConvolutionPfS_iii_param_4];
	mov.u32 	%r1, %tid.x;
	mov.u32 	%r2, %tid.y;
	mov.u32 	%r3, %tid.z;
	mov.u32 	%r11, %ctaid.y;
	mad.lo.s32 	%r4, %r11, 6, %r2;
	mov.u32 	%r12, %ctaid.x;
	mad.lo.s32 	%r5, %r12, 6, %r1;
	mov.u32 	%r13, %ctaid.z;
	mad.lo.s32 	%r6, %r13, 6, %r3;
	setp.ne.s32 	%p1, %r4, 0;
	setp.le.s32 	%p2, %r4, %r8;
	and.pred  	%p3, %p1, %p2;
	setp.gt.s32 	%p4, %r5, 0;
	and.pred  	%p5, %p4, %p3;
	setp.le.s32 	%p6, %r5, %r9;
	and.pred  	%p7, %p6, %p5;
	setp.ne.s32 	%p8, %r6, 0;
	setp.le.s32 	%p9, %r6, %r10;
	and.pred  	%p10, %p8, %p9;
	and.pred  	%p12, %p7, %p10;
	shl.b32 	%r14, %r3, 8;
	mov.u32 	%r15, _ZZ11ConvolutionPfS_iiiE2Ns;
	add.s32 	%r16, %r15, %r14;
	shl.b32 	%r17, %r2, 5;
	add.s32 	%r18, %r16, %r17;
	shl.b32 	%r19, %r1, 2;
	add.s32 	%r7, %r18, %r19;
	not.pred 	%p13, %p12;
	@%p13 bra 	$L__BB0_2;
	cvta.to.global.u64 	%rd3, %rd1;
	add.s32 	%r21, %r6, -1;
	mad.lo.s32 	%r22, %r8, %r21, %r4;
	add.s32 	%r23, %r22, -1;
	mad.lo.s32 	%r24, %r23, %r9, %r5;
	add.s32 	%r25, %r24, -1;
	mul.wide.s32 	%rd4, %r25, 4;
	add.s64 	%rd5, %rd3, %rd4;
	ld.global.f32 	%f2, [%rd5];
	st.shared.f32 	[%r7], %f2;
	bra.uni 	$L__BB0_3;
$L__BB0_2:
	mov.b32 	%r20, 0;
	st.shared.u32 	[%r7], %r20;
$L__BB0_3:
	bar.sync 	0;
	max.u32 	%r27, %r2, %r1;
	max.u32 	%r28, %r3, %r27;
	setp.gt.u32 	%p14, %r28, 5;
	@%p14 bra 	$L__BB0_6;
	ld.const.f32 	%f3, [C_kernel];
	ld.shared.f32 	%f4, [%r7];
	fma.rn.f32 	%f5, %f3, %f4, 0f00000000;
	ld.const.f32 	%f6, [C_kernel+4];
	ld.shared.f32 	%f7, [%r7+4];
	fma.rn.f32 	%f8, %f6, %f7, %f5;
	ld.const.f32 	%f9, [C_kernel+8];
	ld.shared.f32 	%f10, [%r7+8];
	fma.rn.f32 	%f11, %f9, %f10, %f8;
	ld.const.f32 	%f12, [C_kernel+12];
	ld.shared.f32 	%f13, [%r7+32];
	fma.rn.f32 	%f14, %f12, %f13, %f11;
	ld.const.f32 	%f15, [C_kernel+16];
	ld.shared.f32 	%f16, [%r7+36];
	fma.rn.f32 	%f17, %f15, %f16, %f14;
	ld.const.f32 	%f18, [C_kernel+20];
	ld.shared.f32 	%f19, [%r7+40];
	fma.rn.f32 	%f20, %f18, %f19, %f17;
	ld.const.f32 	%f21, [C_kernel+24];
	ld.shared.f32 	%f22, [%r7+64];
	fma.rn.f32 	%f23, %f21, %f22, %f20;
	ld.const.f32 	%f24, [C_kernel+28];
	ld.shared.f32 	%f25, [%r7+68];
	fma.rn.f32 	%f26, %f24, %f25, %f23;
	ld.const.f32 	%f27, [C_kernel+32];
	ld.shared.f32 	%f28, [%r7+72];
	fma.rn.f32 	%f29, %f27, %f28, %f26;
	ld.const.f32 	%f30, [C_kernel+36];
	ld.shared.f32 	%f31, [%r7+256];
	fma.rn.f32 	%f32, %f30, %f31, %f29;
	ld.const.f32 	%f33, [C_kernel+40];
	ld.shared.f32 	%f34, [%r7+260];
	fma.rn.f32 	%f35, %f33, %f34, %f32;
	ld.const.f32 	%f36, [C_kernel+44];
	ld.shared.f32 	%f37, [%r7+264];
	fma.rn.f32 	%f38, %f36, %f37, %f35;
	ld.const.f32 	%f39, [C_kernel+48];
	ld.shared.f32 	%f40, [%r7+288];
	fma.rn.f32 	%f41, %f39, %f40, %f38;
	ld.const.f32 	%f42, [C_kernel+52];
	ld.shared.f32 	%f43, [%r7+292];
	fma.rn.f32 	%f44, %f42, %f43, %f41;
	ld.const.f32 	%f45, [C_kernel+56];
	ld.shared.f32 	%f46, [%r7+296];
	fma.rn.f32 	%f47, %f45, %f46, %f44;
	ld.const.f32 	%f48, [C_kernel+60];
	ld.shared.f32 	%f49, [%r7+320];
	fma.rn.f32 	%f50, %f48, %f49, %f47;
	ld.const.f32 	%f51, [C_kernel+64];
	ld.shared.f32 	%f52, [%r7+324];
	fma.rn.f32 	%f53, %f51, %f52, %f50;
	ld.const.f32 	%f54, [C_kernel+68];
	ld.shared.f32 	%f55, [%r7+328];
	fma.rn.f32 	%f56, %f54, %f55, %f53;
	ld.const.f32 	%f57, [C_kernel+72];
	ld.shared.f32 	%f58, [%r7+512];
	fma.rn.f32 	%f59, %f57, %f58, %f56;
	ld.const.f32 	%f60, [C_kernel+76];
	ld.shared.f32 	%f61, [%r7+516];
	fma.rn.f32 	%f62, %f60, %f61, %f59;
	ld.const.f32 	%f63, [C_kernel+80];
	ld.shared.f32 	%f64, [%r7+520];
	fma.rn.f32 	%f65, %f63, %f64, %f62;
	ld.const.f32 	%f66, [C_kernel+84];
	ld.shared.f32 	%f67, [%r7+544];
	fma.rn.f32 	%f68, %f66, %f67, %f65;
	ld.const.f32 	%f69, [C_kernel+88];
	ld.shared.f32 	%f70, [%r7+548];
	fma.rn.f32 	%f71, %f69, %f70, %f68;
	ld.const.f32 	%f72, [C_kernel+92];
	ld.shared.f32 	%f73, [%r7+552];
	fma.rn.f32 	%f74, %f72, %f73, %f71;
	ld.const.f32 	%f75, [C_kernel+96];
	ld.shared.f32 	%f76, [%r7+576];
	fma.rn.f32 	%f77, %f75, %f76, %f74;
	ld.const.f32 	%f78, [C_kernel+100];
	ld.shared.f32 	%f79, [%r7+580];
	fma.rn.f32 	%f80, %f78, %f79, %f77;
	ld.const.f32 	%f81, [C_kernel+104];
	ld.shared.f32 	%f82, [%r7+584];
	fma.rn.f32 	%f1, %f81, %f82, %f80;
	setp.ge.s32 	%p15, %r4, %r8;
	setp.ge.s32 	%p16, %r5, %r9;
	or.pred  	%p17, %p15, %p16;
	setp.ge.s32 	%p18, %r6, %r10;
	or.pred  	%p19, %p17, %p18;
	@%p19 bra 	$L__BB0_6;
	mad.lo.s32 	%r29, %r8, %r6, %r4;
	mad.lo.s32 	%r30, %r29, %r9, %r5;
	cvta.to.global.u64 	%rd6, %rd2;
	mul.wide.s32 	%rd7, %r30, 4;
	add.s64 	%rd8, %rd6, %rd7;
	st.global.f32 	[%rd8], %f1;
$L__BB0_6:
	ret;

}


// ===== COMPILED SASS (sm_100) =====

	.target	sm_100

	.elftype	@"ET_EXEC"


//--------------------- .note.nv.tkinfo           --------------------------
	.section	.note.nv.tkinfo,"",@"SHT_NOTE"
	.sectionflags	@"SHF_NOTE_NV_TKINFO"
	.tkinfo
        /*0018*/ 	.word	0x00000002
        /*0030*/ 	.string	""
        /*0030*/ 	.string	"ptxas"
        /*0030*/ 	.string	"Cuda compilation tools, release 13.0, V13.0.88"
        /*0030*/ 	.string	"Build cuda_13.0.r13.0/compiler.36424714_0"
        /*0030*/ 	.string	"-arch sm_100 -m 64 "



//--------------------- .note.nv.cuinfo           --------------------------
	.section	.note.nv.cuinfo,"",@"SHT_NOTE"
	.sectionflags	@"SHF_NOTE_NV_CUINFO"
        /*0018*/ 	.short	0x0002
        /*001a*/ 	.short	0x0064
        /*001c*/ 	.short	0x0082
	.zero		2


//--------------------- .nv.info                  --------------------------
	.section	.nv.info,"",@"SHT_CUDA_INFO"
	.align	4


	//----- nvinfo : EIATTR_REGCOUNT
	.align		4
        /*0000*/ 	.byte	0x04, 0x2f
        /*0002*/ 	.short	(.L_2 - .L_1)
	.align		4
.L_1:
        /*0004*/ 	.word	index@(_Z11ConvolutionPfS_iii)
        /*0008*/ 	.word	0x00000016


	//----- nvinfo : EIATTR_FRAME_SIZE
	.align		4
.L_2:
        /*000c*/ 	.byte	0x04, 0x11
        /*000e*/ 	.short	(.L_4 - .L_3)
	.align		4
.L_3:
        /*0010*/ 	.word	index@(_Z11ConvolutionPfS_iii)
        /*0014*/ 	.word	0x00000000


	//----- nvinfo : EIATTR_MIN_STACK_SIZE
	.align		4
.L_4:
        /*0018*/ 	.byte	0x04, 0x12
        /*001a*/ 	.short	(.L_6 - .L_5)
	.align		4
.L_5:
        /*001c*/ 	.word	index@(_Z11ConvolutionPfS_iii)
        /*0020*/ 	.word	0x00000000
.L_6:


//--------------------- .nv.compat                --------------------------
	.section	.nv.compat,"",@"SHT_CUDA_COMPAT_INFO"
	.align	4
        /*0000*/ 	.byte	0x02, 0x09, 0x00, 0x00, 0x02, 0x02, 0x01, 0x00, 0x02, 0x05, 0x05, 0x00, 0x03, 0x07, 0x01, 0x01
        /*0010*/ 	.byte	0x02, 0x03, 0x00, 0x00, 0x02, 0x06, 0x01, 0x00, 0x04, 0x0b, 0x08, 0x00, 0x09, 0x00, 0x00, 0x00
        /*0020*/ 	.byte	0x00, 0x00, 0x00, 0x00


//--------------------- .nv.info._Z11ConvolutionPfS_iii --------------------------
	.section	.nv.info._Z11ConvolutionPfS_iii,"",@"SHT_CUDA_INFO"
	.sectionflags	@""
	.align	4


	//----- nvinfo : EIATTR_CUDA_API_VERSION
	.align		4
        /*0000*/ 	.byte	0x04, 0x37
        /*0002*/ 	.short	(.L_8 - .L_7)
.L_7:
        /*0004*/ 	.word	0x00000082


	//----- nvinfo : EIATTR_KPARAM_INFO
	.align		4
.L_8:
        /*0008*/ 	.byte	0x04, 0x17
        /*000a*/ 	.short	(.L_10 - .L_9)
.L_9:
        /*000c*/ 	.word	0x00000000
        /*0010*/ 	.short	0x0004
        /*0012*/ 	.short	0x0018
        /*0014*/ 	.byte	0x00, 0xf0, 0x11, 0x00


	//----- nvinfo : EIATTR_KPARAM_INFO
	.align		4
.L_10:
        /*0018*/ 	.byte	0x04, 0x17
        /*001a*/ 	.short	(.L_12 - .L_11)
.L_11:
        /*001c*/ 	.word	0x00000000
        /*0020*/ 	.short	0x0003
        /*0022*/ 	.short	0x0014
        /*0024*/ 	.byte	0x00, 0xf0, 0x11, 0x00


	//----- nvinfo : EIATTR_KPARAM_INFO
	.align		4
.L_12:
        /*0028*/ 	.byte	0x04, 0x17
        /*002a*/ 	.short	(.L_14 - .L_13)
.L_13:
        /*002c*/ 	.word	0x00000000
        /*0030*/ 	.short	0x0002
        /*0032*/ 	.short	0x0010
        /*0034*/ 	.byte	0x00, 0xf0, 0x11, 0x00


	//----- nvinfo : EIATTR_KPARAM_INFO
	.align		4
.L_14:
        /*0038*/ 	.byte	0x04, 0x17
        /*003a*/ 	.short	(.L_16 - .L_15)
.L_15:
        /*003c*/ 	.word	0x00000000
        /*0040*/ 	.short	0x0001
        /*0042*/ 	.short	0x0008
        /*0044*/ 	.byte	0x00, 0xf5, 0x21, 0x00


	//----- nvinfo : EIATTR_KPARAM_INFO
	.align		4
.L_16:
        /*0048*/ 	.byte	0x04, 0x17
        /*004a*/ 	.short	(.L_18 - .L_17)
.L_17:
        /*004c*/ 	.word	0x00000000
        /*0050*/ 	.short	0x0000
        /*0052*/ 	.short	0x0000
        /*0054*/ 	.byte	0x00, 0xf5, 0x21, 0x00


	//----- nvinfo : EIATTR_SPARSE_MMA_MASK
	.align		4
.L_18:
        /*0058*/ 	.byte	0x03, 0x50
        /*005a*/ 	.short	0x0000


	//----- nvinfo : EIATTR_MAXREG_COUNT
	.align		4
        /*005c*/ 	.byte	0x03, 0x1b
        /*005e*/ 	.short	0x00ff


	//----- nvinfo : EIATTR_NUM_BARRIERS
	.align		4
        /*0060*/ 	.byte	0x02, 0x4c
        /*0062*/ 	.byte	0x01
	.zero		1


	//----- nvinfo : EIATTR_MERCURY_ISA_VERSION
	.align		4
        /*0064*/ 	.byte	0x03, 0x5f
        /*0066*/ 	.short	0x0101


	//----- nvinfo : EIATTR_VRC_CTA_INIT_COUNT
	.align		4
        /*0068*/ 	.byte	0x02, 0x4a
	.zero		1
	.zero		1


	//----- nvinfo : EIATTR_EXIT_INSTR_OFFSETS
	.align		4
        /*006c*/ 	.byte	0x04, 0x1c
        /*006e*/ 	.short	(.L_20 - .L_19)


	//   ....[0]....
.L_19:
        /*0070*/ 	.word	0x00000270


	//   ....[1]....
        /*0074*/ 	.word	0x00000690


	//   ....[2]....
        /*0078*/ 	.word	0x000006f0


	//----- nvinfo : EIATTR_CBANK_PARAM_SIZE
	.align		4
.L_20:
        /*007c*/ 	.byte	0x03, 0x19
        /*007e*/ 	.short	0x001c


	//----- nvinfo : EIATTR_PARAM_CBANK
	.align		4
        /*0080*/ 	.byte	0x04, 0x0a
        /*0082*/ 	.short	(.L_22 - .L_21)
	.align		4
.L_21:
        /*0084*/ 	.word	index@(.nv.constant0._Z11ConvolutionPfS_iii)
        /*0088*/ 	.short	0x0380
        /*008a*/ 	.short	0x001c


	//----- nvinfo : EIATTR_SW_WAR
	.align		4
.L_22:
        /*008c*/ 	.byte	0x04, 0x36
        /*008e*/ 	.short	(.L_24 - .L_23)
.L_23:
        /*0090*/ 	.word	0x00000008
.L_24:


//--------------------- .nv.callgraph             --------------------------
	.section	.nv.callgraph,"",@"SHT_CUDA_CALLGRAPH"
	.align	4
	.sectionentsize	8
	.align		4
        /*0000*/ 	.word	0x00000000
	.align		4
        /*0004*/ 	.word	0xffffffff
	.align		4
        /*0008*/ 	.word	0x00000000
	.align		4
        /*000c*/ 	.word	0xfffffffe
	.align		4
        /*0010*/ 	.word	0x00000000
	.align		4
        /*0014*/ 	.word	0xfffffffd
	.align		4
        /*0018*/ 	.word	0x00000000
	.align		4
        /*001c*/ 	.word	0xfffffffc


//--------------------- .nv.constant3             --------------------------
	.section	.nv.constant3,"a",@progbits
	.align	4
.nv.constant3:
	.type		C_kernel,@object
	.size		C_kernel,(.L_0 - C_kernel)
C_kernel:
	.zero		108
.L_0:


//--------------------- .text._Z11ConvolutionPfS_iii --------------------------
	.section	.text._Z11ConvolutionPfS_iii,"ax",@progbits
	.align	128
        .global         _Z11ConvolutionPfS_iii
        .type           _Z11ConvolutionPfS_iii,@function
        .size           _Z11ConvolutionPfS_iii,(.L_x_1 - _Z11ConvolutionPfS_iii)
        .other          _Z11ConvolutionPfS_iii,@"STO_CUDA_ENTRY STV_DEFAULT"
_Z11ConvolutionPfS_iii:
.text._Z11ConvolutionPfS_iii:
[----:B------:R-:W-:Y:S01]  /*0000*/  LDC R1, c[0x0][0x37c] ;  /* 0x0000df00ff017b82 */ /* 0x000fe20000000800 */
[----:B------:R-:W0:Y:S01]  /*0010*/  S2R R8, SR_TID.Y ;  /* 0x0000000000087919 */ /* 0x000e220000002200 */
[----:B------:R-:W1:Y:S01]  /*0020*/  LDCU.64 UR8, c[0x0][0x390] ;  /* 0x00007200ff0877ac */ /* 0x000e620008000a00 */
[----:B------:R-:W0:Y:S01]  /*0030*/  S2R R3, SR_CTAID.Y ;  /* 0x0000000000037919 */ /* 0x000e220000002600 */
[----:B------:R-:W2:Y:S01]  /*0040*/  LDCU UR10, c[0x0][0x398] ;  /* 0x00007300ff0a77ac */ /* 0x000ea20008000800 */
[----:B------:R-:W3:Y:S01]  /*0050*/  S2R R10, SR_TID.Z ;  /* 0x00000000000a7919 */ /* 0x000ee20000002300 */
[----:B------:R-:W4:Y:S01]  /*0060*/  LDCU.64 UR6, c[0x0][0x358] ;  /* 0x00006b00ff0677ac */ /* 0x000f220008000a00 */
[----:B------:R-:W5:Y:S01]  /*0070*/  S2R R9, SR_TID.X ;  /* 0x0000000000097919 */ /* 0x000f620000002100 */
[----:B------:R-:W3:Y:S01]  /*0080*/  S2R R5, SR_CTAID.Z ;  /* 0x0000000000057919 */ /* 0x000ee20000002700 */
[----:B------:R-:W5:Y:S01]  /*0090*/  S2R R4, SR_CTAID.X ;  /* 0x0000000000047919 */ /* 0x000f620000002500 */
[----:B0-----:R-:W-:-:S05]  /*00a0*/  IMAD R2, R3, 0x6, R8 ;  /* 0x0000000603027824 */ /* 0x001fca00078e0208 */
[----:B-1----:R-:W-:-:S04]  /*00b0*/  ISETP.GT.AND P0, PT, R2, UR8, PT ;  /* 0x0000000802007c0c */ /* 0x002fc8000bf04270 */
[----:B------:R-:W-:Y:S01]  /*00c0*/  ISETP.NE.AND P0, PT, R2, RZ, !P0 ;  /* 0x000000ff0200720c */ /* 0x000fe20004705270 */
[----:B---3--:R-:W-:Y:S02]  /*00d0*/  IMAD R3, R5, 0x6, R10 ;  /* 0x0000000605037824 */ /* 0x008fe400078e020a */
[----:B-----5:R-:W-:-:S03]  /*00e0*/  IMAD R4, R4, 0x6, R9 ;  /* 0x0000000604047824 */ /* 0x020fc600078e0209 */
[C---:B--2---:R-:W-:Y:S02]  /*00f0*/  ISETP.GT.AND P1, PT, R3.reuse, UR10, PT ;  /* 0x0000000a03007c0c */ /* 0x044fe4000bf24270 */
[C---:B------:R-:W-:Y:S02]  /*0100*/  ISETP.GT.AND P0, PT, R4.reuse, RZ, P0 ;  /* 0x000000ff0400720c */ /* 0x040fe40000704270 */
[----:B------:R-:W-:Y:S02]  /*0110*/  ISETP.NE.AND P1, PT, R3, RZ, !P1 ;  /* 0x000000ff0300720c */ /* 0x000fe40004f25270 */
[----:B------:R-:W-:-:S04]  /*0120*/  ISETP.LE.AND P0, PT, R4, UR9, P0 ;  /* 0x0000000904007c0c */ /* 0x000fc80008703270 */
[----:B------:R-:W-:-:S13]  /*0130*/  PLOP3.LUT P0, PT, P0, P1, PT, 0x80, 0x8 ;  /* 0x000000000008781c */ /* 0x000fda0000703070 */
[----:B------:R-:W-:Y:S01]  /*0140*/  @P0 IADD3 R5, PT, PT, R3, -0x1, RZ ;  /* 0xffffffff03050810 */ /* 0x000fe20007ffe0ff */
[----:B------:R-:W0:Y:S04]  /*0150*/  @P0 LDC.64 R6, c[0x0][0x380] ;  /* 0x0000e000ff060b82 */ /* 0x000e280000000a00 */
[----:B------:R-:W-:-:S05]  /*0160*/  @P0 IMAD R5, R5, UR8, R2 ;  /* 0x0000000805050c24 */ /* 0x000fca000f8e0202 */
[----:B------:R-:W-:-:S05]  /*0170*/  @P0 IADD3 R5, PT, PT, R5, -0x1, RZ ;  /* 0xffffffff05050810 */ /* 0x000fca0007ffe0ff */
[----:B------:R-:W-:-:S05]  /*0180*/  @P0 IMAD R5, R5, UR9, R4 ;  /* 0x0000000905050c24 */ /* 0x000fca000f8e0204 */
[----:B------:R-:W-:-:S05]  /*0190*/  @P0 IADD3 R5, PT, PT, R5, -0x1, RZ ;  /* 0xffffffff05050810 */ /* 0x000fca0007ffe0ff */
[----:B0-----:R-:W-:-:S06]  /*01a0*/  @P0 IMAD.WIDE R6, R5, 0x4, R6 ;  /* 0x0000000405060825 */ /* 0x001fcc00078e0206 */
[----:B----4-:R-:W2:Y:S01]  /*01b0*/  @P0 LDG.E R6, desc[UR6][R6.64] ;  /* 0x0000000606060981 */ /* 0x010ea2000c1e1900 */
[----:B------:R-:W0:Y:S01]  /*01c0*/  S2UR UR5, SR_CgaCtaId ;  /* 0x00000000000579c3 */ /* 0x000e220000008800 */
[----:B------:R-:W-:Y:S01]  /*01d0*/  UMOV UR4, 0x400 ;  /* 0x0000040000047882 */ /* 0x000fe20000000000 */
[----:B------:R-:W-:-:S04]  /*01e0*/  VIMNMX3.U32 R5, R8, R9, R10, !PT ;  /* 0x000000090805720f */ /* 0x000fc8000780000a */
[----:B------:R-:W-:Y:S01]  /*01f0*/  ISETP.GT.U32.AND P1, PT, R5, 0x5, PT ;  /* 0x000000050500780c */ /* 0x000fe20003f24070 */
[----:B0-----:R-:W-:-:S06]  /*0200*/  ULEA UR4, UR5, UR4, 0x18 ;  /* 0x0000000405047291 */ /* 0x001fcc000f8ec0ff */
[----:B------:R-:W-:-:S04]  /*0210*/  LEA R0, R10, UR4, 0x8 ;  /* 0x000000040a007c11 */ /* 0x000fc8000f8e40ff */
[----:B------:R-:W-:-:S04]  /*0220*/  LEA R0, R8, R0, 0x5 ;  /* 0x0000000008007211 */ /* 0x000fc800078e28ff */
[----:B------:R-:W-:-:S05]  /*0230*/  LEA R5, R9, R0, 0x2 ;  /* 0x0000000009057211 */ /* 0x000fca00078e10ff */
[----:B--2---:R0:W-:Y:S04]  /*0240*/  @P0 STS [R5], R6 ;  /* 0x0000000605000388 */ /* 0x0041e80000000800 */
[----:B------:R0:W-:Y:S01]  /*0250*/  @!P0 STS [R5], RZ ;  /* 0x000000ff05008388 */ /* 0x0001e20000000800 */
[----:B------:R-:W-:Y:S06]  /*0260*/  BAR.SYNC.DEFER_BLOCKING 0x0 ;  /* 0x0000000000007b1d */ /* 0x000fec0000010000 */
[----:B------:R-:W-:Y:S05]  /*0270*/  @P1 EXIT ;  /* 0x000000000000194d */ /* 0x000fea0003800000 */
[----:B------:R-:W1:Y:S01]  /*0280*/  LDS R0, [R5] ;  /* 0x0000000005007984 */ /* 0x000e620000000800 */
[----:B------:R-:W1:Y:S01]  /*0290*/  LDCU.128 UR12, c[0x3][URZ] ;  /* 0x00c00000ff0c77ac */ /* 0x000e620008000c00 */
[----:B------:R-:W-:Y:S02]  /*02a0*/  ISETP.GE.AND P0, PT, R4, UR9, PT ;  /* 0x0000000904007c0c */ /* 0x000fe4000bf06270 */
[----:B------:R-:W2:Y:S01]  /*02b0*/  LDS R10, [R5+0x4] ;  /* 0x00000400050a7984 */ /* 0x000ea20000000800 */
[----:B------:R-:W3:Y:S01]  /*02c0*/  LDCU.128 UR16, c[0x3][0x10] ;  /* 0x00c00200ff1077ac */ /* 0x000ee20008000c00 */
[----:B------:R-:W-:Y:S02]  /*02d0*/  ISETP.GE.OR P0, PT, R2, UR8, P0 ;  /* 0x0000000802007c0c */ /* 0x000fe40008706670 */
[----:B------:R-:W4:Y:S01]  /*02e0*/  LDS R9, [R5+0x8] ;  /* 0x0000080005097984 */ /* 0x000f220000000800 */
[----:B------:R-:W5:Y:S01]  /*02f0*/  LDCU.64 UR4, c[0x3][0x60] ;  /* 0x00c00c00ff0477ac */ /* 0x000f620008000a00 */
[----:B------:R-:W-:-:S02]  /*0300*/  ISETP.GE.OR P0, PT, R3, UR10, P0 ;  /* 0x0000000a03007c0c */ /* 0x000fc40008706670 */
[----:B------:R-:W3:Y:S01]  /*0310*/  LDS R11, [R5+0x20] ;  /* 0x00002000050b7984 */ /* 0x000ee20000000800 */
[----:B------:R-:W5:Y:S03]  /*0320*/  LDCU UR11, c[0x3][0x68] ;  /* 0x00c00d00ff0b77ac */ /* 0x000f660008000800 */
[----:B------:R-:W5:Y:S04]  /*0330*/  LDS R12, [R5+0x24] ;  /* 0x00002400050c7984 */ /* 0x000f680000000800 */
[----:B------:R-:W5:Y:S04]  /*0340*/  LDS R13, [R5+0x28] ;  /* 0x00002800050d7984 */ /* 0x000f680000000800 */
[----:B------:R-:W5:Y:S04]  /*0350*/  LDS R14, [R5+0x40] ;  /* 0x00004000050e7984 */ /* 0x000f680000000800 */
[----:B------:R-:W5:Y:S04]  /*0360*/  LDS R15, [R5+0x44] ;  /* 0x00004400050f7984 */ /* 0x000f680000000800 */
[----:B------:R-:W5:Y:S04]  /*0370*/  LDS R8, [R5+0x48] ;  /* 0x0000480005087984 */ /* 0x000f680000000800 */
[----:B0-----:R-:W0:Y:S01]  /*0380*/  LDS R6, [R5+0x100] ;  /* 0x0001000005067984 */ /* 0x001e220000000800 */
[----:B-1----:R-:W-:-:S03]  /*0390*/  FFMA R7, R0, UR12, RZ ;  /* 0x0000000c00077c23 */ /* 0x002fc600080000ff */
[----:B------:R-:W-:Y:S01]  /*03a0*/  LDS R17, [R5+0x240] ;  /* 0x0002400005117984 */ /* 0x000fe20000000800 */
[----:B--2---:R-:W-:-:S03]  /*03b0*/  FFMA R10, R10, UR13, R7 ;  /* 0x0000000d0a0a7c23 */ /* 0x004fc60008000007 */
[----:B------:R-:W1:Y:S01]  /*03c0*/  LDS R0, [R5+0x104] ;  /* 0x0001040005007984 */ /* 0x000e620000000800 */
[----:B----4-:R-:W-:-:S03]  /*03d0*/  FFMA R10, R9, UR14, R10 ;  /* 0x0000000e090a7c23 */ /* 0x010fc6000800000a */
[----:B------:R-:W2:Y:S01]  /*03e0*/  LDS R7, [R5+0x108] ;  /* 0x0001080005077984 */ /* 0x000ea20000000800 */
[----:B---3--:R-:W-:-:S03]  /*03f0*/  FFMA R11, R11, UR15, R10 ;  /* 0x0000000f0b0b7c23 */ /* 0x008fc6000800000a */
[----:B------:R-:W3:Y:S01]  /*0400*/  LDS R9, [R5+0x120] ;  /* 0x0001200005097984 */ /* 0x000ee20000000800 */
[----:B------:R-:W4:Y:S01]  /*0410*/  LDCU.128 UR12, c[0x3][0x20] ;  /* 0x00c00400ff0c77ac */ /* 0x000f220008000c00 */
[----:B-----5:R-:W-:Y:S02]  /*0420*/  FFMA R12, R12, UR16, R11 ;  /* 0x000000100c0c7c23 */ /* 0x020fe4000800000b */
[----:B------:R-:W5:Y:S02]  /*0430*/  LDS R10, [R5+0x124] ;  /* 0x00012400050a7984 */ /* 0x000f640000000800 */
[----:B------:R-:W-:Y:S02]  /*0440*/  FFMA R13, R13, UR17, R12 ;  /* 0x000000110d0d7c23 */ /* 0x000fe4000800000c */
[----:B------:R-:W5:Y:S02]  /*0450*/  LDS R11, [R5+0x128] ;  /* 0x00012800050b7984 */ /* 0x000f640000000800 */
[----:B------:R-:W-:-:S02]  /*0460*/  FFMA R14, R14, UR18, R13 ;  /* 0x000000120e0e7c23 */ /* 0x000fc4000800000d */
[----:B------:R-:W5:Y:S02]  /*0470*/  LDS R12, [R5+0x140] ;  /* 0x00014000050c7984 */ /* 0x000f640000000800 */
[----:B------:R-:W-:Y:S02]  /*0480*/  FFMA R15, R15, UR19, R14 ;  /* 0x000000130f0f7c23 */ /* 0x000fe4000800000e */
[----:B------:R-:W5:Y:S01]  /*0490*/  LDS R13, [R5+0x144] ;  /* 0x00014400050d7984 */ /* 0x000f620000000800 */
[----:B------:R-:W3:Y:S01]  /*04a0*/  LDCU.128 UR16, c[0x3][0x30] ;  /* 0x00c00600ff1077ac */ /* 0x000ee20008000c00 */
[----:B----4-:R-:W-:Y:S02]  /*04b0*/  FFMA R15, R8, UR12, R15 ;  /* 0x0000000c080f7c23 */ /* 0x010fe4000800000f */
[----:B------:R-:W4:Y:S02]  /*04c0*/  LDS R14, [R5+0x148] ;  /* 0x00014800050e7984 */ /* 0x000f240000000800 */
[----:B0-----:R-:W-:-:S02]  /*04d0*/  FFMA R15, R6, UR13, R15 ;  /* 0x0000000d060f7c23 */ /* 0x001fc4000800000f */
[----:B------:R-:W0:Y:S04]  /*04e0*/  LDS R8, [R5+0x200] ;  /* 0x0002000005087984 */ /* 0x000e280000000800 */
[----:B------:R-:W0:Y:S01]  /*04f0*/  LDS R6, [R5+0x204] ;  /* 0x0002040005067984 */ /* 0x000e220000000800 */
[----:B-1----:R-:W-:-:S03]  /*0500*/  FFMA R16, R0, UR14, R15 ;  /* 0x0000000e00107c23 */ /* 0x002fc6000800000f */
[----:B------:R-:W-:Y:S01]  /*0510*/  LDS R19, [R5+0x248] ;  /* 0x0002480005137984 */ /* 0x000fe20000000800 */
[----:B--2---:R-:W-:-:S03]  /*0520*/  FFMA R16, R7, UR15, R16 ;  /* 0x0000000f07107c23 */ /* 0x004fc60008000010 */
[----:B------:R-:W1:Y:S01]  /*0530*/  LDS R0, [R5+0x208] ;  /* 0x0002080005007984 */ /* 0x000e620000000800 */
[----:B------:R-:W2:Y:S01]  /*0540*/  LDCU.128 UR12, c[0x3][0x40] ;  /* 0x00c00800ff0c77ac */ /* 0x000ea20008000c00 */
[----:B---3--:R-:W-:Y:S02]  /*0550*/  FFMA R9, R9, UR16, R16 ;  /* 0x0000001009097c23 */ /* 0x008fe40008000010 */
[----:B------:R-:W3:Y:S02]  /*0560*/  LDS R7, [R5+0x220] ;  /* 0x0002200005077984 */ /* 0x000ee40000000800 */
[----:B-----5:R-:W-:Y:S02]  /*0570*/  FFMA R10, R10, UR17, R9 ;  /* 0x000000110a0a7c23 */ /* 0x020fe40008000009 */
[----:B------:R-:W5:Y:S02]  /*0580*/  LDS R15, [R5+0x224] ;  /* 0x00022400050f7984 */ /* 0x000f640000000800 */
[----:B------:R-:W-:-:S02]  /*0590*/  FFMA R11, R11, UR18, R10 ;  /* 0x000000120b0b7c23 */ /* 0x000fc4000800000a */
[----:B------:R-:W5:Y:S02]  /*05a0*/  LDS R9, [R5+0x228] ;  /* 0x0002280005097984 */ /* 0x000f640000000800 */
[----:B------:R-:W-:Y:S01]  /*05b0*/  FFMA R12, R12, UR19, R11 ;  /* 0x000000130c0c7c23 */ /* 0x000fe2000800000b */
[----:B------:R-:W1:Y:S01]  /*05c0*/  LDCU.128 UR16, c[0x3][0x50] ;  /* 0x00c00a00ff1077ac */ /* 0x000e620008000c00 */
[----:B------:R-:W5:Y:S02]  /*05d0*/  LDS R11, [R5+0x244] ;  /* 0x00024400050b7984 */ /* 0x000f640000000800 */
[----:B--2---:R-:W-:-:S04]  /*05e0*/  FFMA R13, R13, UR12, R12 ;  /* 0x0000000c0d0d7c23 */ /* 0x004fc8000800000c */
[----:B----4-:R-:W-:-:S04]  /*05f0*/  FFMA R13, R14, UR13, R13 ;  /* 0x0000000d0e0d7c23 */ /* 0x010fc8000800000d */
[----:B0-----:R-:W-:-:S04]  /*0600*/  FFMA R13, R8, UR14, R13 ;  /* 0x0000000e080d7c23 */ /* 0x001fc8000800000d */
[----:B------:R-:W-:-:S04]  /*0610*/  FFMA R13, R6, UR15, R13 ;  /* 0x0000000f060d7c23 */ /* 0x000fc8000800000d */
[----:B-1----:R-:W-:-:S04]  /*0620*/  FFMA R0, R0, UR16, R13 ;  /* 0x0000001000007c23 */ /* 0x002fc8000800000d */
[----:B---3--:R-:W-:-:S04]  /*0630*/  FFMA R0, R7, UR17, R0 ;  /* 0x0000001107007c23 */ /* 0x008fc80008000000 */
[----:B-----5:R-:W-:-:S04]  /*0640*/  FFMA R0, R15, UR18, R0 ;  /* 0x000000120f007c23 */ /* 0x020fc80008000000 */
[----:B------:R-:W-:-:S04]  /*0650*/  FFMA R0, R9, UR19, R0 ;  /* 0x0000001309007c23 */ /* 0x000fc80008000000 */
[----:B------:R-:W-:-:S04]  /*0660*/  FFMA R0, R17, UR4, R0 ;  /* 0x0000000411007c23 */ /* 0x000fc80008000000 */
[----:B------:R-:W-:-:S04]  /*0670*/  FFMA R0, R11, UR5, R0 ;  /* 0x000000050b007c23 */ /* 0x000fc80008000000 */
[----:B------:R-:W-:Y:S01]  /*0680*/  FFMA R19, R19, UR11, R0 ;  /* 0x0000000b13137c23 */ /* 0x000fe20008000000 */
[----:B------:R-:W-:Y:S06]  /*0690*/  @P0 EXIT ;  /* 0x000000000000094d */ /* 0x000fec0003800000 */
[----:B------:R-:W0:Y:S01]  /*06a0*/  LDC.64 R6, c[0x0][0x388] ;  /* 0x0000e200ff067b82 */ /* 0x000e220000000a00 */
[----:B------:R-:W-:-:S04]  /*06b0*/  IMAD R3, R3, UR8, R2 ;  /* 0x0000000803037c24 */ /* 0x000fc8000f8e0202 */
[----:B------:R-:W-:-:S04]  /*06c0*/  IMAD R3, R3, UR9, R4 ;  /* 0x0000000903037c24 */ /* 0x000fc8000f8e0204 */
[----:B0-----:R-:W-:-:S05]  /*06d0*/  IMAD.WIDE R2, R3, 0x4, R6 ;  /* 0x0000000403027825 */ /* 0x001fca00078e0206 */
[----:B------:R-:W-:Y:S01]  /*06e0*/  STG.E desc[UR6][R2.64], R19 ;  /* 0x0000001302007986 */ /* 0x000fe2000c101906 */
[----:B------:R-:W-:Y:S05]  /*06f0*/  EXIT ;  /* 0x000000000000794d */ /* 0x000fea0003800000 */
.L_x_0:
[----:B------:R-:W-:-:S00]  /*0700*/  BRA `(.L_x_0) ;  /* 0xfffffffc00fc7947 */ /* 0x000fc0000383ffff */
[----:B------:R-:W-:-:S00]  /*0710*/  NOP ;  /* 0x0000000000007918 */ /* 0x000fc00000000000 */
        /* <DEDUP_REMOVED lines=14> */
.L_x_1:


//--------------------- .nv.shared._Z11ConvolutionPfS_iii --------------------------
	.section	.nv.shared._Z11ConvolutionPfS_iii,"aw",@nobits
	.sectionflags	@""
	.align	4
.nv.shared._Z11ConvolutionPfS_iii:
	.zero		3072


//--------------------- .nv.shared.reserved.0     --------------------------
	.section	.nv.shared.reserved.0,"aw",@nobits
	.weak		__nv_reservedSMEM_offset_0_alias
	.size		__nv_reservedSMEM_offset_0_alias, 0, 64
	.other		__nv_reservedSMEM_offset_0_alias,@"STO_CUDA_RESERVED_SHARED STV_DEFAULT"
__nv_reservedSMEM_offset_0_alias:
	.zero		0
	.zero		64


//--------------------- .nv.constant0._Z11ConvolutionPfS_iii --------------------------
	.section	.nv.constant0._Z11ConvolutionPfS_iii,"a",@progbits
	.sectionflags	@""
	.align	4
.nv.constant0._Z11ConvolutionPfS_iii:
	.zero		924


//--------------------- SYMBOLS --------------------------

	.type		.nv.reservedSmem.offset0,@object
	.size		.nv.reservedSmem.offset0,0x4
	.type		.nv.reservedSmem.cap,@object
	.size		.nv.reservedSmem.cap,0x4
